//
// Generated by NVIDIA NVVM Compiler
//
// Compiler Build ID: CL-36424714
// Cuda compilation tools, release 13.0, V13.0.88
// Based on NVVM 20.0.0
//

.version 9.0
.target sm_100
.address_size 64

	// .globl	_Z22incrementArrayOnDevicePfi

.visible .entry _Z22incrementArrayOnDevicePfi(
	.param .u64 .ptr .align 1 _Z22incrementArrayOnDevicePfi_param_0,
	.param .u32 _Z22incrementArrayOnDevicePfi_param_1
)
{
	.reg .pred 	%p<2>;
	.reg .b32 	%r<6>;
	.reg .b32 	%f<3>;
	.reg .b64 	%rd<5>;

	ld.param.u64 	%rd1, [_Z22incrementArrayOnDevicePfi_param_0];
	ld.param.u32 	%r2, [_Z22incrementArrayOnDevicePfi_param_1];
	mov.u32 	%r3, %ctaid.x;
	mov.u32 	%r4, %ntid.x;
	mov.u32 	%r5, %tid.x;
	mad.lo.s32 	%r1, %r3, %r4, %r5;
	setp.ge.s32 	%p1, %r1, %r2;
	@%p1 bra 	$L__BB0_2;
	cvta.to.global.u64 	%rd2, %rd1;
	mul.wide.s32 	%rd3, %r1, 4;
	add.s64 	%rd4, %rd2, %rd3;
	ld.global.f32 	%f1, [%rd4];
	add.f32 	%f2, %f1, 0f3F800000;
	st.global.f32 	[%rd4], %f2;
$L__BB0_2:
	ret;

}


// ===== COMPILED SASS (sm_100) =====

	.target	sm_100

	.elftype	@"ET_EXEC"


//--------------------- .note.nv.tkinfo           --------------------------
	.section	.note.nv.tkinfo,"",@"SHT_NOTE"
	.sectionflags	@"SHF_NOTE_NV_TKINFO"
	.tkinfo
        /*0018*/ 	.word	0x00000002
        /*0030*/ 	.string	""
        /*0030*/ 	.string	"ptxas"
        /*0030*/ 	.string	"Cuda compilation tools, release 13.0, V13.0.88"
        /*0030*/ 	.string	"Build cuda_13.0.r13.0/compiler.36424714_0"
        /*0030*/ 	.string	"-arch sm_100 -m 64 "



//--------------------- .note.nv.cuinfo           --------------------------
	.section	.note.nv.cuinfo,"",@"SHT_NOTE"
	.sectionflags	@"SHF_NOTE_NV_CUINFO"
        /*0018*/ 	.short	0x0002
        /*001a*/ 	.short	0x0064
        /*001c*/ 	.short	0x0082
	.zero		2


//--------------------- .nv.info                  --------------------------
	.section	.nv.info,"",@"SHT_CUDA_INFO"
	.align	4


	//----- nvinfo : EIATTR_REGCOUNT
	.align		4
        /*0000*/ 	.byte	0x04, 0x2f
        /*0002*/ 	.short	(.L_1 - .L_0)
	.align		4
.L_0:
        /*0004*/ 	.word	index@(_Z22incrementArrayOnDevicePfi)
        /*0008*/ 	.word	0x00000008


	//----- nvinfo : EIATTR_FRAME_SIZE
	.align		4
.L_1:
        /*000c*/ 	.byte	0x04, 0x11
        /*000e*/ 	.short	(.L_3 - .L_2)
	.align		4
.L_2:
        /*0010*/ 	.word	index@(_Z22incrementArrayOnDevicePfi)
        /*0014*/ 	.word	0x00000000


	//----- nvinfo : EIATTR_MIN_STACK_SIZE
	.align		4
.L_3:
        /*0018*/ 	.byte	0x04, 0x12
        /*001a*/ 	.short	(.L_5 - .L_4)
	.align		4
.L_4:
        /*001c*/ 	.word	index@(_Z22incrementArrayOnDevicePfi)
        /*0020*/ 	.word	0x00000000
.L_5:


//--------------------- .nv.compat                --------------------------
	.section	.nv.compat,"",@"SHT_CUDA_COMPAT_INFO"
	.align	4
        /*0000*/ 	.byte	0x02, 0x09, 0x00, 0x00, 0x02, 0x02, 0x01, 0x00, 0x02, 0x05, 0x05, 0x00, 0x03, 0x07, 0x01, 0x01
        /*0010*/ 	.byte	0x02, 0x03, 0x00, 0x00, 0x02, 0x06, 0x01, 0x00, 0x04, 0x0b, 0x08, 0x00, 0x09, 0x00, 0x00, 0x00
        /*0020*/ 	.byte	0x00, 0x00, 0x00, 0x00


//--------------------- .nv.info._Z22incrementArrayOnDevicePfi --------------------------
	.section	.nv.info._Z22incrementArrayOnDevicePfi,"",@"SHT_CUDA_INFO"
	.sectionflags	@""
	.align	4


	//----- nvinfo : EIATTR_CUDA_API_VERSION
	.align		4
        /*0000*/ 	.byte	0x04, 0x37
        /*0002*/ 	.short	(.L_7 - .L_6)
.L_6:
        /*0004*/ 	.word	0x00000082


	//----- nvinfo : EIATTR_KPARAM_INFO
	.align		4
.L_7:
        /*0008*/ 	.byte	0x04, 0x17
        /*000a*/ 	.short	(.L_9 - .L_8)
.L_8:
        /*000c*/ 	.word	0x00000000
        /*0010*/ 	.short	0x0001
        /*0012*/ 	.short	0x0008
        /*0014*/ 	.byte	0x00, 0xf0, 0x11, 0x00


	//----- nvinfo : EIATTR_KPARAM_INFO
	.align		4
.L_9:
        /*0018*/ 	.byte	0x04, 0x17
        /*001a*/ 	.short	(.L_11 - .L_10)
.L_10:
        /*001c*/ 	.word	0x00000000
        /*0020*/ 	.short	0x0000
        /*0022*/ 	.short	0x0000
        /*0024*/ 	.byte	0x00, 0xf5, 0x21, 0x00


	//----- nvinfo : EIATTR_SPARSE_MMA_MASK
	.align		4
.L_11:
        /*0028*/ 	.byte	0x03, 0x50
        /*002a*/ 	.short	0x0000


	//----- nvinfo : EIATTR_MAXREG_COUNT
	.align		4
        /*002c*/ 	.byte	0x03, 0x1b
        /*002e*/ 	.short	0x00ff


	//----- nvinfo : EIATTR_MERCURY_ISA_VERSION
	.align		4
        /*0030*/ 	.byte	0x03, 0x5f
        /*0032*/ 	.short	0x0101


	//----- nvinfo : EIATTR_VRC_CTA_INIT_COUNT
	.align		4
        /*0034*/ 	.byte	0x02, 0x4a
	.zero		1
	.zero		1


	//----- nvinfo : EIATTR_EXIT_INSTR_OFFSETS
	.align		4
        /*0038*/ 	.byte	0x04, 0x1c
        /*003a*/ 	.short	(.L_13 - .L_12)


	//   ....[0]....
.L_12:
        /*003c*/ 	.word	0x00000070


	//   ....[1]....
        /*0040*/ 	.word	0x000000e0


	//----- nvinfo : EIATTR_CBANK_PARAM_SIZE
	.align		4
.L_13:
        /*0044*/ 	.byte	0x03, 0x19
        /*0046*/ 	.short	0x000c


	//----- nvinfo : EIATTR_PARAM_CBANK
	.align		4
        /*0048*/ 	.byte	0x04, 0x0a
        /*004a*/ 	.short	(.L_15 - .L_14)
	.align		4
.L_14:
        /*004c*/ 	.word	index@(.nv.constant0._Z22incrementArrayOnDevicePfi)
        /*0050*/ 	.short	0x0380
        /*0052*/ 	.short	0x000c


	//----- nvinfo : EIATTR_SW_WAR
	.align		4
.L_15:
        /*0054*/ 	.byte	0x04, 0x36
        /*0056*/ 	.short	(.L_17 - .L_16)
.L_16:
        /*0058*/ 	.word	0x00000008
.L_17:


//--------------------- .nv.callgraph             --------------------------
	.section	.nv.callgraph,"",@"SHT_CUDA_CALLGRAPH"
	.align	4
	.sectionentsize	8
	.align		4
        /*0000*/ 	.word	0x00000000
	.align		4
        /*0004*/ 	.word	0xffffffff
	.align		4
        /*0008*/ 	.word	0x00000000
	.align		4
        /*000c*/ 	.word	0xfffffffe
	.align		4
        /*0010*/ 	.word	0x00000000
	.align		4
        /*0014*/ 	.word	0xfffffffd
	.align		4
        /*0018*/ 	.word	0x00000000
	.align		4
        /*001c*/ 	.word	0xfffffffc


//--------------------- .text._Z22incrementArrayOnDevicePfi --------------------------
	.section	.text._Z22incrementArrayOnDevicePfi,"ax",@progbits
	.align	128
        .global         _Z22incrementArrayOnDevicePfi
        .type           _Z22incrementArrayOnDevicePfi,@function
        .size           _Z22incrementArrayOnDevicePfi,(.L_x_1 - _Z22incrementArrayOnDevicePfi)
        .other          _Z22incrementArrayOnDevicePfi,@"STO_CUDA_ENTRY STV_DEFAULT"
_Z22incrementArrayOnDevicePfi:
.text._Z22incrementArrayOnDevicePfi:
[----:B------:R-:W-:Y:S01]  /*0000*/  LDC R1, c[0x0][0x37c] ;  /* 0x0000df00ff017b82 */ /* 0x000fe20000000800 */
[----:B------:R-:W0:Y:S07]  /*0010*/  S2R R0, SR_TID.X ;  /* 0x0000000000007919 */ /* 0x000e2e0000002100 */
[----:B------:R-:W0:Y:S01]  /*0020*/  S2UR UR4, SR_CTAID.X ;  /* 0x00000000000479c3 */ /* 0x000e220000002500 */
[----:B------:R-:W1:Y:S07]  /*0030*/  LDCU UR5, c[0x0][0x388] ;  /* 0x00007100ff0577ac */ /* 0x000e6e0008000800 */
[----:B------:R-:W0:Y:S02]  /*0040*/  LDC R5, c[0x0][0x360] ;  /* 0x0000d800ff057b82 */ /* 0x000e240000000800 */
[----:B0-----:R-:W-:-:S05]  /*0050*/  IMAD R5, R5, UR4, R0 ;  /* 0x0000000405057c24 */ /* 0x001fca000f8e0200 */
[----:B-1----:R-:W-:-:S13]  /*0060*/  ISETP.GE.AND P0, PT, R5, UR5, PT ;  /* 0x0000000505007c0c */ /* 0x002fda000bf06270 */
[----:B------:R-:W-:Y:S05]  /*0070*/  @P0 EXIT ;  /* 0x000000000000094d */ /* 0x000fea0003800000 */
[----:B------:R-:W0:Y:S01]  /*0080*/  LDC.64 R2, c[0x0][0x380] ;  /* 0x0000e000ff027b82 */ /* 0x000e220000000a00 */
[----:B------:R-:W1:Y:S01]  /*0090*/  LDCU.64 UR4, c[0x0][0x358] ;  /* 0x00006b00ff0477ac */ /* 0x000e620008000a00 */
[----:B0-----:R-:W-:-:S05]  /*00a0*/  IMAD.WIDE R2, R5, 0x4, R2 ;  /* 0x0000000405027825 */ /* 0x001fca00078e0202 */
[----:B-1----:R-:W2:Y:S02]  /*00b0*/  LDG.E R0, desc[UR4][R2.64] ;  /* 0x0000000402007981 */ /* 0x002ea4000c1e1900 */
[----:B--2---:R-:W-:-:S05]  /*00c0*/  FADD R5, R0, 1 ;  /* 0x3f80000000057421 */ /* 0x004fca0000000000 */
[----:B------:R-:W-:Y:S01]  /*00d0*/  STG.E desc[UR4][R2.64], R5 ;  /* 0x0000000502007986 */ /* 0x000fe2000c101904 */
[----:B------:R-:W-:Y:S05]  /*00e0*/  EXIT ;  /* 0x000000000000794d */ /* 0x000fea0003800000 */
.L_x_0:
[----:B------:R-:W-:-:S00]  /*00f0*/  BRA `(.L_x_0) ;  /* 0xfffffffc00fc7947 */ /* 0x000fc0000383ffff */
[----:B------:R-:W-:-:S00]  /*0100*/  NOP ;  /* 0x0000000000007918 */ /* 0x000fc00000000000 */
[----:B------:R-:W-:-:S00]  /*0110*/  NOP ;  /* 0x0000000000007918 */ /* 0x000fc00000000000 */
[----:B------:R-:W-:-:S00]  /*0120*/  NOP ;  /* 0x0000000000007918 */ /* 0x000fc00000000000 */
[----:B------:R-:W-:-:S00]  /*0130*/  NOP ;  /* 0x0000000000007918 */ /* 0x000fc00000000000 */
[----:B------:R-:W-:-:S00]  /*0140*/  NOP ;  /* 0x0000000000007918 */ /* 0x000fc00000000000 */
[----:B------:R-:W-:-:S00]  /*0150*/  NOP ;  /* 0x0000000000007918 */ /* 0x000fc00000000000 */
[----:B------:R-:W-:-:S00]  /*0160*/  NOP ;  /* 0x0000000000007918 */ /* 0x000fc00000000000 */
[----:B------:R-:W-:-:S00]  /*0170*/  NOP ;  /* 0x0000000000007918 */ /* 0x000fc00000000000 */
.L_x_1:


//--------------------- .nv.shared.reserved.0     --------------------------
	.section	.nv.shared.reserved.0,"aw",@nobits
	.weak		__nv_reservedSMEM_offset_0_alias
	.size		__nv_reservedSMEM_offset_0_alias, 0, 64
	.other		__nv_reservedSMEM_offset_0_alias,@"STO_CUDA_RESERVED_SHARED STV_DEFAULT"
__nv_reservedSMEM_offset_0_alias:
	.zero		0
	.zero		64


//--------------------- .nv.constant0._Z22incrementArrayOnDevicePfi --------------------------
	.section	.nv.constant0._Z22incrementArrayOnDevicePfi,"a",@progbits
	.sectionflags	@""
	.align	4
.nv.constant0._Z22incrementArrayOnDevicePfi:
	.zero		908


//--------------------- SYMBOLS --------------------------

	.type		.nv.reservedSmem.offset0,@object
	.size		.nv.reservedSmem.offset0,0x4
